	.headerflags	@"EF_CUDA_TEXMODE_UNIFIED EF_CUDA_64BIT_ADDRESS EF_CUDA_ACCELERATORS EF_CUDA_SM90 EF_CUDA_VIRTUAL_SM(EF_CUDA_SM90)"
	.elftype	@"ET_EXEC"


//--------------------- .nv.info                  --------------------------
	.section	.nv.info,"",@"SHT_CUDA_INFO"
	.align	4


	//----- nvinfo : EIATTR_REGCOUNT
	.align		4
        /*0000*/ 	.byte	0x04, 0x2f
        /*0002*/ 	.short	(.L_3 - .L_2)
	.align		4
.L_2:
        /*0004*/ 	.word	index@(triton_poi_fused__native_batch_norm_legit_no_training_convolution_gelu_7)
        /*0008*/ 	.word	0x0000001c


	//----- nvinfo : EIATTR_MIN_STACK_SIZE
	.align		4
.L_3:
        /*000c*/ 	.byte	0x04, 0x12
        /*000e*/ 	.short	(.L_5 - .L_4)
	.align		4
.L_4:
        /*0010*/ 	.word	index@(triton_poi_fused__native_batch_norm_legit_no_training_convolution_gelu_7)
        /*0014*/ 	.word	0x00000000


	//----- nvinfo : EIATTR_FRAME_SIZE
	.align		4
.L_5:
        /*0018*/ 	.byte	0x04, 0x11
        /*001a*/ 	.short	(.L_7 - .L_6)
	.align		4
.L_6:
        /*001c*/ 	.word	index@(triton_poi_fused__native_batch_norm_legit_no_training_convolution_gelu_7)
        /*0020*/ 	.word	0x00000000


	//----- nvinfo : EIATTR_MIN_STACK_SIZE
	.align		4
.L_7:
        /*0024*/ 	.byte	0x04, 0x12
        /*0026*/ 	.short	(.L_9 - .L_8)
	.align		4
.L_8:
        /*0028*/ 	.word	index@(triton_poi_fused__native_batch_norm_legit_no_training_convolution_gelu_7)
        /*002c*/ 	.word	0x00000000
.L_9:


//--------------------- .nv.info.triton_poi_fused__native_batch_norm_legit_no_training_convolution_gelu_7 --------------------------
	.section	.nv.info.triton_poi_fused__native_batch_norm_legit_no_training_convolution_gelu_7,"",@"SHT_CUDA_INFO"
	.sectionflags	@""
	.align	4


	//----- nvinfo : EIATTR_CUDA_API_VERSION
	.align		4
        /*0000*/ 	.byte	0x04, 0x37
        /*0002*/ 	.short	(.L_11 - .L_10)
.L_10:
        /*0004*/ 	.word	0x0000007c


	//----- nvinfo : EIATTR_KPARAM_INFO
	.align		4
.L_11:
        /*0008*/ 	.byte	0x04, 0x17
        /*000a*/ 	.short	(.L_13 - .L_12)
.L_12:
        /*000c*/ 	.word	0x00000000
        /*0010*/ 	.short	0x0007
        /*0012*/ 	.short	0x0038
        /*0014*/ 	.byte	0x00, 0xf0, 0x11, 0x00


	//----- nvinfo : EIATTR_KPARAM_INFO
	.align		4
.L_13:
        /*0018*/ 	.byte	0x04, 0x17
        /*001a*/ 	.short	(.L_15 - .L_14)
.L_14:
        /*001c*/ 	.word	0x00000000
        /*0020*/ 	.short	0x0006
        /*0022*/ 	.short	0x0030
        /*0024*/ 	.byte	0x00, 0xf4, 0x21, 0x00


	//----- nvinfo : EIATTR_KPARAM_INFO
	.align		4
.L_15:
        /*0028*/ 	.byte	0x04, 0x17
        /*002a*/ 	.short	(.L_17 - .L_16)
.L_16:
        /*002c*/ 	.word	0x00000000
        /*0030*/ 	.short	0x0005
        /*0032*/ 	.short	0x0028
        /*0034*/ 	.byte	0x00, 0xf4, 0x21, 0x00


	//----- nvinfo : EIATTR_KPARAM_INFO
	.align		4
.L_17:
        /*0038*/ 	.byte	0x04, 0x17
        /*003a*/ 	.short	(.L_19 - .L_18)
.L_18:
        /*003c*/ 	.word	0x00000000
        /*0040*/ 	.short	0x0004
        /*0042*/ 	.short	0x0020
        /*0044*/ 	.byte	0x00, 0xf4, 0x21, 0x00


	//----- nvinfo : EIATTR_KPARAM_INFO
	.align		4
.L_19:
        /*0048*/ 	.byte	0x04, 0x17
        /*004a*/ 	.short	(.L_21 - .L_20)
.L_20:
        /*004c*/ 	.word	0x00000000
        /*0050*/ 	.short	0x0003
        /*0052*/ 	.short	0x0018
        /*0054*/ 	.byte	0x00, 0xf4, 0x21, 0x00


	//----- nvinfo : EIATTR_KPARAM_INFO
	.align		4
.L_21:
        /*0058*/ 	.byte	0x04, 0x17
        /*005a*/ 	.short	(.L_23 - .L_22)
.L_22:
        /*005c*/ 	.word	0x00000000
        /*0060*/ 	.short	0x0002
        /*0062*/ 	.short	0x0010
        /*0064*/ 	.byte	0x00, 0xf4, 0x21, 0x00


	//----- nvinfo : EIATTR_KPARAM_INFO
	.align		4
.L_23:
        /*0068*/ 	.byte	0x04, 0x17
        /*006a*/ 	.short	(.L_25 - .L_24)
.L_24:
        /*006c*/ 	.word	0x00000000
        /*0070*/ 	.short	0x0001
        /*0072*/ 	.short	0x0008
        /*0074*/ 	.byte	0x00, 0xf4, 0x21, 0x00


	//----- nvinfo : EIATTR_KPARAM_INFO
	.align		4
.L_25:
        /*0078*/ 	.byte	0x04, 0x17
        /*007a*/ 	.short	(.L_27 - .L_26)
.L_26:
        /*007c*/ 	.word	0x00000000
        /*0080*/ 	.short	0x0000
        /*0082*/ 	.short	0x0000
        /*0084*/ 	.byte	0x00, 0xf4, 0x21, 0x00


	//----- nvinfo : EIATTR_SPARSE_MMA_MASK
	.align		4
.L_27:
        /*0088*/ 	.byte	0x03, 0x50
        /*008a*/ 	.short	0x0000


	//----- nvinfo : EIATTR_MAXREG_COUNT
	.align		4
        /*008c*/ 	.byte	0x03, 0x1b
        /*008e*/ 	.short	0x00ff


	//----- nvinfo : EIATTR_EXIT_INSTR_OFFSETS
	.align		4
        /*0090*/ 	.byte	0x04, 0x1c
        /*0092*/ 	.short	(.L_29 - .L_28)


	//   ....[0]....
.L_28:
        /*0094*/ 	.word	0x00000810


	//----- nvinfo : EIATTR_REQNTID
	.align		4
.L_29:
        /*0098*/ 	.byte	0x04, 0x10
        /*009a*/ 	.short	(.L_31 - .L_30)
.L_30:
        /*009c*/ 	.word	0x00000100
        /*00a0*/ 	.word	0x00000001
        /*00a4*/ 	.word	0x00000001


	//----- nvinfo : EIATTR_CBANK_PARAM_SIZE
	.align		4
.L_31:
        /*00a8*/ 	.byte	0x03, 0x19
        /*00aa*/ 	.short	0x003c


	//----- nvinfo : EIATTR_PARAM_CBANK
	.align		4
        /*00ac*/ 	.byte	0x04, 0x0a
        /*00ae*/ 	.short	(.L_33 - .L_32)
	.align		4
.L_32:
        /*00b0*/ 	.word	index@(.nv.constant0.triton_poi_fused__native_batch_norm_legit_no_training_convolution_gelu_7)
        /*00b4*/ 	.short	0x0210
        /*00b6*/ 	.short	0x003c


	//----- nvinfo : EIATTR_SW_WAR
	.align		4
.L_33:
        /*00b8*/ 	.byte	0x04, 0x36
        /*00ba*/ 	.short	(.L_35 - .L_34)
.L_34:
        /*00bc*/ 	.word	0x00000008
.L_35:


//--------------------- .nv.callgraph             --------------------------
	.section	.nv.callgraph,"",@"SHT_CUDA_CALLGRAPH"
	.align	4
	.sectionentsize	8
	.align		4
        /*0000*/ 	.word	0x00000000
	.align		4
        /*0004*/ 	.word	0xffffffff
	.align		4
        /*0008*/ 	.word	0x00000000
	.align		4
        /*000c*/ 	.word	0xfffffffe
	.align		4
        /*0010*/ 	.word	0x00000000
	.align		4
        /*0014*/ 	.word	0xfffffffd
	.align		4
        /*0018*/ 	.word	0x00000000
	.align		4
        /*001c*/ 	.word	0xfffffffc


//--------------------- .nv.constant4             --------------------------
	.section	.nv.constant4,"a",@progbits
	.align	8
	.align		8
.nv.constant4:
        /*0000*/ 	.dword	_$_str
	.align		8
        /*0008*/ 	.dword	_$_str_$_2


//--------------------- .text.triton_poi_fused__native_batch_norm_legit_no_training_convolution_gelu_7 --------------------------
	.section	.text.triton_poi_fused__native_batch_norm_legit_no_training_convolution_gelu_7,"ax",@progbits
	.align	128
        .global         triton_poi_fused__native_batch_norm_legit_no_training_convolution_gelu_7
        .type           triton_poi_fused__native_batch_norm_legit_no_training_convolution_gelu_7,@function
        .size           triton_poi_fused__native_batch_norm_legit_no_training_convolution_gelu_7,(.L_x_1 - triton_poi_fused__native_batch_norm_legit_no_training_convolution_gelu_7)
        .other          triton_poi_fused__native_batch_norm_legit_no_training_convolution_gelu_7,@"STO_CUDA_ENTRY STV_DEFAULT"
triton_poi_fused__native_batch_norm_legit_no_training_convolution_gelu_7:
.text.triton_poi_fused__native_batch_norm_legit_no_training_convolution_gelu_7:
[----:B------:R-:W-:Y:S01]  /*0000*/  LDC R1, c[0x0][0x28] ;  /* 0x00000a00ff017b82 */ /* 0x000fe20000000800 */
[----:B------:R-:W1:Y:S07]  /*0010*/  S2R R0, SR_TID.X ;  /* 0x0000000000007919 */ /* 0x000e6e0000002100 */
[----:B------:R-:W2:Y:S01]  /*0020*/  LDC.64 R14, c[0x0][0x218] ;  /* 0x00008600ff0e7b82 */ /* 0x000ea20000000a00 */
[----:B------:R-:W-:Y:S01]  /*0030*/  ULDC.64 UR4, c[0x0][0x208] ;  /* 0x0000820000047ab9 */ /* 0x000fe20000000a00 */
[----:B------:R-:W3:Y:S06]  /*0040*/  S2R R5, SR_CTAID.X ;  /* 0x0000000000057919 */ /* 0x000eec0000002500 */
[----:B------:R-:W4:Y:S08]  /*0050*/  LDC.64 R2, c[0x0][0x210] ;  /* 0x00008400ff027b82 */ /* 0x000f300000000a00 */
[----:B------:R-:W5:Y:S08]  /*0060*/  LDC.64 R6, c[0x0][0x220] ;  /* 0x00008800ff067b82 */ /* 0x000f700000000a00 */
[----:B------:R-:W5:Y:S08]  /*0070*/  LDC.64 R10, c[0x0][0x238] ;  /* 0x00008e00ff0a7b82 */ /* 0x000f700000000a00 */
[----:B------:R-:W5:Y:S01]  /*0080*/  LDC.64 R18, c[0x0][0x230] ;  /* 0x00008c00ff127b82 */ /* 0x000f620000000a00 */
[----:B-1----:R-:W-:Y:S01]  /*0090*/  SHF.L.U32 R0, R0, 0x1, RZ ;  /* 0x0000000100007819 */ /* 0x002fe200000006ff */
[----:B------:R-:W-:Y:S01]  /*00a0*/  HFMA2.MMA R20, -RZ, RZ, 0.470947265625, -12.46875 ;  /* 0x3789ca3cff147435 */ /* 0x000fe200000001ff */
[----:B---3--:R-:W-:Y:S01]  /*00b0*/  SHF.R.S32.HI R4, RZ, 0x16, R5 ;  /* 0x00000016ff047819 */ /* 0x008fe20000011405 */
[----:B------:R-:W-:Y:S01]  /*00c0*/  HFMA2.MMA R23, -RZ, RZ, -0.74462890625, 604.5 ;  /* 0xb9f560b9ff177435 */ /* 0x000fe200000001ff */
[----:B------:R-:W-:Y:S01]  /*00d0*/  LOP3.LUT R0, R0, 0x1fe, RZ, 0xc0, !PT ;  /* 0x000001fe00007812 */ /* 0x000fe200078ec0ff */
[----:B------:R-:W-:Y:S01]  /*00e0*/  HFMA2.MMA R22, -RZ, RZ, 0.958984375, -6.1690807342529296875e-05 ;  /* 0x3bac840bff167435 */ /* 0x000fe200000001ff */
[----:B------:R-:W-:Y:S01]  /*00f0*/  MOV R21, 0x3789ca3c ;  /* 0x3789ca3c00157802 */ /* 0x000fe20000000f00 */
[----:B------:R-:W-:Y:S01]  /*0100*/  ULDC.64 UR6, c[0x0][0x240] ;  /* 0x0000900000067ab9 */ /* 0x000fe20000000a00 */
[----:B------:R-:W-:-:S02]  /*0110*/  LEA R0, R5, R0, 0x9 ;  /* 0x0000000005007211 */ /* 0x000fc400078e48ff */
[----:B------:R-:W-:-:S03]  /*0120*/  SGXT R5, R4, 0x1 ;  /* 0x000000010405781a */ /* 0x000fc60000000200 */
[----:B----4-:R-:W-:Y:S01]  /*0130*/  IMAD.WIDE R2, R0, 0x4, R2 ;  /* 0x0000000400027825 */ /* 0x010fe200078e0202 */
[----:B------:R-:W-:-:S04]  /*0140*/  LEA.HI R5, R5, R0, RZ, 0x9 ;  /* 0x0000000005057211 */ /* 0x000fc800078f48ff */
[----:B------:R-:W-:Y:S01]  /*0150*/  LOP3.LUT R5, R5, 0xfffffe00, RZ, 0xc0, !PT ;  /* 0xfffffe0005057812 */ /* 0x000fe200078ec0ff */
[----:B------:R-:W3:Y:S03]  /*0160*/  LDG.E.64 R12, desc[UR4][R2.64] ;  /* 0x00000004020c7981 */ /* 0x000ee6000c1e1b00 */
[----:B------:R-:W-:Y:S02]  /*0170*/  IADD3 R8, R0, -R5, RZ ;  /* 0x8000000500087210 */ /* 0x000fe40007ffe0ff */
[----:B------:R-:W1:Y:S03]  /*0180*/  LDC.64 R4, c[0x0][0x228] ;  /* 0x00008a00ff047b82 */ /* 0x000e660000000a00 */
[----:B--2---:R-:W-:-:S06]  /*0190*/  IMAD.WIDE R14, R8, 0x4, R14 ;  /* 0x00000004080e7825 */ /* 0x004fcc00078e020e */
[----:B------:R-:W3:Y:S01]  /*01a0*/  LDG.E.EL.64 R14, desc[UR4][R14.64] ;  /* 0x000000040e0e7981 */ /* 0x000ee2000c2e1b00 */
[----:B-1----:R-:W-:-:S06]  /*01b0*/  IMAD.WIDE R4, R8, 0x4, R4 ;  /* 0x0000000408047825 */ /* 0x002fcc00078e0204 */
[----:B------:R-:W2:Y:S01]  /*01c0*/  LDG.E.EL.64 R4, desc[UR4][R4.64] ;  /* 0x0000000404047981 */ /* 0x000ea2000c2e1b00 */
[----:B-----5:R-:W-:-:S06]  /*01d0*/  IMAD.WIDE R6, R8, 0x4, R6 ;  /* 0x0000000408067825 */ /* 0x020fcc00078e0206 */
[----:B------:R-:W4:Y:S01]  /*01e0*/  LDG.E.EL.64 R6, desc[UR4][R6.64] ;  /* 0x0000000406067981 */ /* 0x000f22000c2e1b00 */
[----:B0-----:R-:W-:-:S04]  /*01f0*/  IMAD.WIDE R10, R8, 0x4, R10 ;  /* 0x00000004080a7825 */ /* 0x001fc800078e020a */
[----:B------:R-:W-:Y:S02]  /*0200*/  IMAD.WIDE R18, R8, 0x4, R18 ;  /* 0x0000000408127825 */ /* 0x000fe400078e0212 */
[----:B------:R-:W5:Y:S04]  /*0210*/  LDG.E.EL.64 R10, desc[UR4][R10.64] ;  /* 0x000000040a0a7981 */ /* 0x000f68000c2e1b00 */
[----:B------:R0:W5:Y:S01]  /*0220*/  LDG.E.EL.64 R8, desc[UR4][R18.64] ;  /* 0x0000000412087981 */ /* 0x000162000c2e1b00 */
[----:B------:R-:W-:Y:S02]  /*0230*/  MOV R25, 0x3bac840b ;  /* 0x3bac840b00197802 */ /* 0x000fe40000000f00 */
[----:B0-----:R-:W-:Y:S01]  /*0240*/  MOV R18, 0xb9f560b9 ;  /* 0xb9f560b900127802 */ /* 0x001fe20000000f00 */
[----:B---3--:R-:W-:Y:S01]  /*0250*/  FADD R12, R12, R14 ;  /* 0x0000000e0c0c7221 */ /* 0x008fe20000000000 */
[----:B------:R-:W-:-:S03]  /*0260*/  FADD R13, R13, R15 ;  /* 0x0000000f0d0d7221 */ /* 0x000fc60000000000 */
[----:B------:R-:W-:Y:S01]  /*0270*/  FMUL R14, R12, 0.70710676908493041992 ;  /* 0x3f3504f30c0e7820 */ /* 0x000fe20000400000 */
[----:B------:R-:W-:-:S03]  /*0280*/  FMUL R15, R13, 0.70710676908493041992 ;  /* 0x3f3504f30d0f7820 */ /* 0x000fc60000400000 */
[----:B------:R-:W-:Y:S01]  /*0290*/  FADD.FTZ R17, |R14|, -RZ ;  /* 0x800000ff0e117221 */ /* 0x000fe20000010200 */
[----:B------:R-:W-:-:S04]  /*02a0*/  FADD.FTZ R16, |R15|, -RZ ;  /* 0x800000ff0f107221 */ /* 0x000fc80000010200 */
[----:B------:R-:W-:Y:S02]  /*02b0*/  FSETP.GE.AND P0, PT, R17, 1.0029599666595458984, PT ;  /* 0x3f8060fe1100780b */ /* 0x000fe40003f06000 */
[----:B------:R-:W-:-:S11]  /*02c0*/  FSETP.GE.AND P1, PT, R16, 1.0029599666595458984, PT ;  /* 0x3f8060fe1000780b */ /* 0x000fd60003f26000 */
[----:B------:R-:W-:Y:S01]  /*02d0*/  @!P0 MOV R20, 0x38b1e96a ;  /* 0x38b1e96a00148802 */ /* 0x000fe20000000f00 */
[----:B------:R-:W-:Y:S01]  /*02e0*/  @!P0 FMUL R17, R14, R14 ;  /* 0x0000000e0e118220 */ /* 0x000fe20000400000 */
[----:B------:R-:W-:Y:S01]  /*02f0*/  @!P0 MOV R18, 0xba574d20 ;  /* 0xba574d2000128802 */ /* 0x000fe20000000f00 */
[----:B------:R-:W-:Y:S01]  /*0300*/  @!P1 FMUL R16, R15, R15 ;  /* 0x0000000f0f109220 */ /* 0x000fe20000400000 */
[----:B------:R-:W-:Y:S02]  /*0310*/  @!P1 MOV R21, 0x38b1e96a ;  /* 0x38b1e96a00159802 */ /* 0x000fe40000000f00 */
[----:B------:R-:W-:Y:S01]  /*0320*/  @!P1 MOV R23, 0xba574d20 ;  /* 0xba574d2000179802 */ /* 0x000fe20000000f00 */
[----:B------:R-:W-:Y:S01]  /*0330*/  FFMA.FTZ R19, R17, R20, R18 ;  /* 0x0000001411137223 */ /* 0x000fe20000010012 */
[----:B------:R-:W-:Y:S01]  /*0340*/  @!P0 MOV R22, 0x3baad5ea ;  /* 0x3baad5ea00168802 */ /* 0x000fe20000000f00 */
[----:B------:R-:W-:Y:S01]  /*0350*/  @!P1 IMAD.MOV.U32 R25, RZ, RZ, 0x3baad5ea ;  /* 0x3baad5eaff199424 */ /* 0x000fe200078e00ff */
[----:B------:R-:W-:Y:S01]  /*0360*/  HFMA2.MMA R18, -RZ, RZ, -1.26171875, -2.110004425048828125e-05 ;  /* 0xbd0c8162ff127435 */ /* 0x000fe200000001ff */
[----:B------:R-:W-:-:S02]  /*0370*/  FFMA.FTZ R20, R16, R21, R23 ;  /* 0x0000001510147223 */ /* 0x000fc40000010017 */
[-C--:B------:R-:W-:Y:S02]  /*0380*/  FFMA.FTZ R19, R19, R17.reuse, R22 ;  /* 0x0000001113137223 */ /* 0x080fe40000010016 */
[----:B------:R-:W-:Y:S01]  /*0390*/  FFMA.FTZ R22, R20, R16, R25 ;  /* 0x0000001014167223 */ /* 0x000fe20000010019 */
[----:B------:R-:W-:Y:S01]  /*03a0*/  HFMA2.MMA R20, -RZ, RZ, 1.52734375, -41152 ;  /* 0x3e1cf906ff147435 */ /* 0x000fe200000001ff */
[----:B------:R-:W-:Y:S01]  /*03b0*/  @!P0 MOV R18, 0xbcdc1be7 ;  /* 0xbcdc1be700128802 */ /* 0x000fe20000000f00 */
[----:B--2---:R-:W-:Y:S01]  /*03c0*/  FADD R4, R4, 9.9999997473787516356e-06 ;  /* 0x3727c5ac04047421 */ /* 0x004fe20000000000 */
[----:B------:R-:W-:Y:S01]  /*03d0*/  MOV R21, 0xbd0c8162 ;  /* 0xbd0c816200157802 */ /* 0x000fe20000000f00 */
[----:B------:R-:W-:Y:S02]  /*03e0*/  FADD R5, R5, 9.9999997473787516356e-06 ;  /* 0x3727c5ac05057421 */ /* 0x000fe40000000000 */
[----:B------:R-:W-:Y:S01]  /*03f0*/  @!P0 MOV R20, 0x3de718af ;  /* 0x3de718af00148802 */ /* 0x000fe20000000f00 */
[----:B------:R-:W-:Y:S01]  /*0400*/  FFMA.FTZ R19, R19, R17, R18 ;  /* 0x0000001113137223 */ /* 0x000fe20000010012 */
[----:B------:R-:W-:Y:S01]  /*0410*/  HFMA2.MMA R18, -RZ, RZ, 1.853515625, -0.00091457366943359375 ;  /* 0x3f6a937eff127435 */ /* 0x000fe200000001ff */
[----:B------:R-:W-:-:S02]  /*0420*/  @!P1 MOV R21, 0xbcdc1be7 ;  /* 0xbcdc1be700159802 */ /* 0x000fc40000000f00 */
[----:B------:R-:W-:Y:S01]  /*0430*/  FFMA.FTZ R19, R19, R17, R20 ;  /* 0x0000001113137223 */ /* 0x000fe20000010014 */
[----:B------:R-:W-:Y:S01]  /*0440*/  HFMA2.MMA R20, -RZ, RZ, 1.78125, -136.25 ;  /* 0x3f20d842ff147435 */ /* 0x000fe200000001ff */
[----:B------:R-:W-:Y:S01]  /*0450*/  MOV R23, 0x3e1cf906 ;  /* 0x3e1cf90600177802 */ /* 0x000fe20000000f00 */
[----:B------:R-:W-:Y:S02]  /*0460*/  @!P1 IMAD.MOV.U32 R23, RZ, RZ, 0x3de718af ;  /* 0x3de718afff179424 */ /* 0x000fe400078e00ff */
[-C--:B------:R-:W-:Y:S01]  /*0470*/  FFMA.FTZ R22, R22, R16.reuse, R21 ;  /* 0x0000001016167223 */ /* 0x080fe20000010015 */
[----:B------:R-:W-:Y:S01]  /*0480*/  @!P0 MOV R18, 0xbec093ac ;  /* 0xbec093ac00128802 */ /* 0x000fe20000000f00 */
[----:B------:R-:W0:Y:S01]  /*0490*/  MUFU.SQRT R4, R4 ;  /* 0x0000000400047308 */ /* 0x000e220000002000 */
[----:B------:R-:W-:Y:S01]  /*04a0*/  @!P0 MOV R20, 0x3e0375d3 ;  /* 0x3e0375d300148802 */ /* 0x000fe20000000f00 */
[----:B------:R-:W-:Y:S01]  /*04b0*/  FFMA.FTZ R22, R22, R16, R23 ;  /* 0x0000001016167223 */ /* 0x000fe20000010017 */
[----:B------:R-:W-:-:S05]  /*04c0*/  HFMA2.MMA R23, -RZ, RZ, 1.78125, -136.25 ;  /* 0x3f20d842ff177435 */ /* 0x000fca00000001ff */
[----:B------:R-:W1:Y:S01]  /*04d0*/  MUFU.SQRT R5, R5 ;  /* 0x0000000500057308 */ /* 0x000e620000002000 */
[-C--:B------:R-:W-:Y:S01]  /*04e0*/  FFMA.FTZ R19, R19, R17.reuse, R18 ;  /* 0x0000001113137223 */ /* 0x080fe20000010012 */
[----:B------:R-:W-:Y:S02]  /*04f0*/  MOV R21, 0x3f6a937e ;  /* 0x3f6a937e00157802 */ /* 0x000fe40000000f00 */
[----:B------:R-:W-:Y:S02]  /*0500*/  @!P1 MOV R21, 0xbec093ac ;  /* 0xbec093ac00159802 */ /* 0x000fe40000000f00 */
[----:B------:R-:W-:Y:S01]  /*0510*/  FSEL R18, -R17, R14, P0 ;  /* 0x0000000e11127208 */ /* 0x000fe20000000100 */
[----:B------:R-:W-:Y:S01]  /*0520*/  FFMA.FTZ R17, R19, R17, R20 ;  /* 0x0000001113117223 */ /* 0x000fe20000010014 */
[----:B------:R-:W-:Y:S01]  /*0530*/  @!P1 MOV R23, 0x3e0375d3 ;  /* 0x3e0375d300179802 */ /* 0x000fe20000000f00 */
[----:B------:R-:W-:Y:S02]  /*0540*/  FFMA.FTZ R22, R22, R16, R21 ;  /* 0x0000001016167223 */ /* 0x000fe40000010015 */
[----:B------:R-:W-:Y:S01]  /*0550*/  FFMA.FTZ R17, R17, R18, R18 ;  /* 0x0000001211117223 */ /* 0x000fe20000010012 */
[----:B------:R-:W-:Y:S01]  /*0560*/  FSEL R19, -R16, R15, P1 ;  /* 0x0000000f10137208 */ /* 0x000fe20000800100 */
[----:B------:R-:W-:Y:S01]  /*0570*/  FFMA.FTZ R16, R22, R16, R23 ;  /* 0x0000001016107223 */ /* 0x000fe20000010017 */
[----:B0-----:R-:W-:-:S02]  /*0580*/  FSETP.GT.AND P2, PT, R4, 8.50705917302346158658e+37, PT ;  /* 0x7e8000000400780b */ /* 0x001fc40003f44000 */
[C---:B-1----:R-:W-:Y:S01]  /*0590*/  FSETP.GT.AND P3, PT, R5.reuse, 8.50705917302346158658e+37, PT ;  /* 0x7e8000000500780b */ /* 0x042fe20003f64000 */
[----:B------:R-:W0:Y:S01]  /*05a0*/  @P0 MUFU.EX2 R18, R17 ;  /* 0x0000001100120308 */ /* 0x000e220000000800 */
[----:B------:R-:W-:Y:S01]  /*05b0*/  FSETP.GEU.AND P4, PT, R4, 1.175494350822287508e-38, PT ;  /* 0x008000000400780b */ /* 0x000fe20003f8e000 */
[----:B------:R-:W-:Y:S01]  /*05c0*/  FFMA.FTZ R16, R16, R19, R19 ;  /* 0x0000001310107223 */ /* 0x000fe20000010013 */
[----:B------:R-:W-:-:S05]  /*05d0*/  FSETP.GEU.AND P5, PT, R5, 1.175494350822287508e-38, PT ;  /* 0x008000000500780b */ /* 0x000fca0003fae000 */
[----:B------:R-:W1:Y:S02]  /*05e0*/  @P1 MUFU.EX2 R20, R16 ;  /* 0x0000001000141308 */ /* 0x000e640000000800 */
[----:B------:R-:W-:Y:S02]  /*05f0*/  @P2 FMUL R4, R4, 0.25 ;  /* 0x3e80000004042820 */ /* 0x000fe40000400000 */
[----:B------:R-:W-:Y:S02]  /*0600*/  @P3 FMUL R5, R5, 0.25 ;  /* 0x3e80000005053820 */ /* 0x000fe40000400000 */
[----:B------:R-:W-:Y:S01]  /*0610*/  @!P4 FMUL R4, R4, 16777216 ;  /* 0x4b8000000404c820 */ /* 0x000fe20000400000 */
[----:B0-----:R-:W-:Y:S01]  /*0620*/  @P0 FADD R19, -R18, 1 ;  /* 0x3f80000012130421 */ /* 0x001fe20000000100 */
[----:B------:R-:W-:Y:S01]  /*0630*/  @!P5 FMUL R5, R5, 16777216 ;  /* 0x4b8000000505d820 */ /* 0x000fe20000400000 */
[----:B------:R-:W-:-:S03]  /*0640*/  HFMA2.MMA R18, -RZ, RZ, 1.625, 0 ;  /* 0x3e800000ff127435 */ /* 0x000fc600000001ff */
[----:B------:R-:W0:Y:S01]  /*0650*/  MUFU.RCP R4, R4 ;  /* 0x0000000400047308 */ /* 0x000e220000001000 */
[----:B-1----:R-:W-:-:S07]  /*0660*/  @P1 FADD R20, -R20, 1 ;  /* 0x3f80000014141421 */ /* 0x002fce0000000100 */
[----:B------:R-:W1:Y:S01]  /*0670*/  MUFU.RCP R5, R5 ;  /* 0x0000000500057308 */ /* 0x000e620000001000 */
[C---:B------:R-:W-:Y:S02]  /*0680*/  FSEL R21, R18.reuse, 1, P2 ;  /* 0x3f80000012157808 */ /* 0x040fe40001000000 */
[----:B------:R-:W-:Y:S02]  /*0690*/  @P0 LOP3.LUT R17, R19, 0x80000000, R14, 0xf8, !PT ;  /* 0x8000000013110812 */ /* 0x000fe400078ef80e */
[----:B------:R-:W-:Y:S02]  /*06a0*/  @P1 LOP3.LUT R16, R20, 0x80000000, R15, 0xf8, !PT ;  /* 0x8000000014101812 */ /* 0x000fe400078ef80f */
[----:B------:R-:W-:Y:S01]  /*06b0*/  FSEL R18, R18, 1, P3 ;  /* 0x3f80000012127808 */ /* 0x000fe20001800000 */
[----:B------:R-:W-:Y:S01]  /*06c0*/  FMUL R14, R12, 0.5 ;  /* 0x3f0000000c0e7820 */ /* 0x000fe20000400000 */
[----:B----4-:R-:W-:Y:S01]  /*06d0*/  LOP3.LUT R15, R7, 0x80000000, RZ, 0x3c, !PT ;  /* 0x80000000070f7812 */ /* 0x010fe200078e3cff */
[----:B------:R-:W-:Y:S01]  /*06e0*/  FADD R7, R16, 1 ;  /* 0x3f80000010077421 */ /* 0x000fe20000000000 */
[----:B------:R-:W-:Y:S01]  /*06f0*/  LOP3.LUT R19, R6, 0x80000000, RZ, 0x3c, !PT ;  /* 0x8000000006137812 */ /* 0x000fe200078e3cff */
[----:B------:R-:W-:Y:S01]  /*0700*/  FMUL R6, R13, 0.5 ;  /* 0x3f0000000d067820 */ /* 0x000fe20000400000 */
[----:B------:R-:W-:Y:S01]  /*0710*/  FADD R17, R17, 1 ;  /* 0x3f80000011117421 */ /* 0x000fe20000000000 */
[----:B------:R-:W-:Y:S01]  /*0720*/  @!P4 FMUL R21, R21, 16777216 ;  /* 0x4b8000001515c820 */ /* 0x000fe20000400000 */
[----:B------:R-:W-:Y:S01]  /*0730*/  @!P5 FMUL R18, R18, 16777216 ;  /* 0x4b8000001212d820 */ /* 0x000fe20000400000 */
[----:B------:R-:W-:Y:S01]  /*0740*/  FFMA R6, R6, R7, R15 ;  /* 0x0000000706067223 */ /* 0x000fe2000000000f */
[----:B------:R-:W-:Y:S01]  /*0750*/  FFMA R14, R14, R17, R19 ;  /* 0x000000110e0e7223 */ /* 0x000fe20000000013 */
[----:B0-----:R-:W-:Y:S01]  /*0760*/  FMUL R21, R4, R21 ;  /* 0x0000001504157220 */ /* 0x001fe20000400000 */
[----:B-1----:R-:W-:Y:S01]  /*0770*/  FMUL R5, R5, R18 ;  /* 0x0000001205057220 */ /* 0x002fe20000400000 */
[----:B------:R-:W-:-:S02]  /*0780*/  SHF.R.S32.HI R7, RZ, 0x1f, R0 ;  /* 0x0000001fff077819 */ /* 0x000fc40000011400 */
[----:B------:R-:W-:Y:S01]  /*0790*/  LEA R4, P0, R0, UR6, 0x2 ;  /* 0x0000000600047c11 */ /* 0x000fe2000f8010ff */
[----:B------:R-:W-:Y:S01]  /*07a0*/  FMUL R21, R14, R21 ;  /* 0x000000150e157220 */ /* 0x000fe20000400000 */
[----:B------:R-:W-:Y:S02]  /*07b0*/  FMUL R6, R6, R5 ;  /* 0x0000000506067220 */ /* 0x000fe40000400000 */
[----:B------:R-:W-:Y:S01]  /*07c0*/  LEA.HI.X R5, R0, UR7, R7, 0x2, P0 ;  /* 0x0000000700057c11 */ /* 0x000fe200080f1407 */
[----:B-----5:R-:W-:Y:S01]  /*07d0*/  FFMA R8, R8, R21, R10 ;  /* 0x0000001508087223 */ /* 0x020fe2000000000a */
[----:B------:R-:W-:Y:S01]  /*07e0*/  FFMA R9, R9, R6, R11 ;  /* 0x0000000609097223 */ /* 0x000fe2000000000b */
[----:B------:R-:W-:Y:S04]  /*07f0*/  STG.E.64 desc[UR4][R2.64], R12 ;  /* 0x0000000c02007986 */ /* 0x000fe8000c101b04 */
[----:B------:R-:W-:Y:S01]  /*0800*/  STG.E.64 desc[UR4][R4.64], R8 ;  /* 0x0000000804007986 */ /* 0x000fe2000c101b04 */
[----:B------:R-:W-:Y:S05]  /*0810*/  EXIT ;  /* 0x000000000000794d */ /* 0x000fea0003800000 */
.L_x_0:
[----:B------:R-:W-:-:S00]  /*0820*/  BRA `(.L_x_0) ;  /* 0xfffffffc00fc7947 */ /* 0x000fc0000383ffff */
[----:B------:R-:W-:-:S00]  /*0830*/  NOP ;  /* 0x0000000000007918 */ /* 0x000fc00000000000 */
        /* <DEDUP_REMOVED lines=12> */
.L_x_1:


//--------------------- .nv.global.init           --------------------------
	.section	.nv.global.init,"aw",@progbits
.nv.global.init:
	.type		_$_str,@object
	.size		_$_str,(_$_str_$_2 - _$_str)
_$_str:
        /*0000*/ 	.byte	0x5f, 0x5f, 0x43, 0x55, 0x44, 0x41, 0x5f, 0x46, 0x54, 0x5a, 0x00
	.type		_$_str_$_2,@object
	.size		_$_str_$_2,(.L_1 - _$_str_$_2)
_$_str_$_2:
        /*000b*/ 	.byte	0x5f, 0x5f, 0x43, 0x55, 0x44, 0x41, 0x5f, 0x50, 0x52, 0x45, 0x43, 0x5f, 0x53, 0x51, 0x52, 0x54
        /*001b*/ 	.byte	0x00
.L_1:


//--------------------- .nv.constant0.triton_poi_fused__native_batch_norm_legit_no_training_convolution_gelu_7 --------------------------
	.section	.nv.constant0.triton_poi_fused__native_batch_norm_legit_no_training_convolution_gelu_7,"a",@progbits
	.sectionflags	@""
	.align	4
.nv.constant0.triton_poi_fused__native_batch_norm_legit_no_training_convolution_gelu_7:
	.zero		588
